//
// Generated by NVIDIA NVVM Compiler
//
// Compiler Build ID: CL-36424714
// Cuda compilation tools, release 13.0, V13.0.88
// Based on NVVM 20.0.0
//

.version 9.0
.target sm_100
.address_size 64

	// .globl	_Z3sumPf

.visible .entry _Z3sumPf(
	.param .u64 .ptr .align 1 _Z3sumPf_param_0
)
{
	.reg .pred 	%p<3>;
	.reg .b32 	%r<12>;
	.reg .b32 	%f<6>;
	.reg .b64 	%rd<7>;

	ld.param.u64 	%rd2, [_Z3sumPf_param_0];
	cvta.to.global.u64 	%rd1, %rd2;
	mov.u32 	%r1, %tid.x;
	mov.u32 	%r10, %ntid.x;
	shl.b32 	%r3, %r1, 1;
	mov.b32 	%r11, 1;
$L__BB0_1:
	setp.ge.u32 	%p1, %r1, %r10;
	@%p1 bra 	$L__BB0_3;
	mul.lo.s32 	%r9, %r3, %r11;
	mul.wide.s32 	%rd3, %r9, 4;
	add.s64 	%rd4, %rd1, %rd3;
	ld.global.f32 	%f1, [%rd4];
	mul.wide.s32 	%rd5, %r11, 4;
	add.s64 	%rd6, %rd4, %rd5;
	ld.global.f32 	%f2, [%rd6];
	add.f32 	%f3, %f1, %f2;
	st.global.f32 	[%rd4], %f3;
$L__BB0_3:
	shl.b32 	%r11, %r11, 1;
	shr.u32 	%r7, %r10, 1;
	setp.gt.u32 	%p2, %r10, 1;
	mov.u32 	%r10, %r7;
	@%p2 bra 	$L__BB0_1;
	ld.global.f32 	%f4, [%rd1];
	div.rn.f32 	%f5, %f4, 0f41200000;
	st.global.f32 	[%rd1], %f5;
	ret;

}


// ===== COMPILED SASS (sm_100) =====

	.target	sm_100

	.elftype	@"ET_EXEC"


//--------------------- .note.nv.tkinfo           --------------------------
	.section	.note.nv.tkinfo,"",@"SHT_NOTE"
	.sectionflags	@"SHF_NOTE_NV_TKINFO"
	.tkinfo
        /*0018*/ 	.word	0x00000002
        /*0030*/ 	.string	""
        /*0030*/ 	.string	"ptxas"
        /*0030*/ 	.string	"Cuda compilation tools, release 13.0, V13.0.88"
        /*0030*/ 	.string	"Build cuda_13.0.r13.0/compiler.36424714_0"
        /*0030*/ 	.string	"-arch sm_100 -m 64 "



//--------------------- .note.nv.cuinfo           --------------------------
	.section	.note.nv.cuinfo,"",@"SHT_NOTE"
	.sectionflags	@"SHF_NOTE_NV_CUINFO"
        /*0018*/ 	.short	0x0002
        /*001a*/ 	.short	0x0064
        /*001c*/ 	.short	0x0082
	.zero		2


//--------------------- .nv.info                  --------------------------
	.section	.nv.info,"",@"SHT_CUDA_INFO"
	.align	4


	//----- nvinfo : EIATTR_REGCOUNT
	.align		4
        /*0000*/ 	.byte	0x04, 0x2f
        /*0002*/ 	.short	(.L_1 - .L_0)
	.align		4
.L_0:
        /*0004*/ 	.word	index@(_Z3sumPf)
        /*0008*/ 	.word	0x0000000e


	//----- nvinfo : EIATTR_FRAME_SIZE
	.align		4
.L_1:
        /*000c*/ 	.byte	0x04, 0x11
        /*000e*/ 	.short	(.L_3 - .L_2)
	.align		4
.L_2:
        /*0010*/ 	.word	index@($__internal_0_$__cuda_sm3x_div_rn_noftz_f32_slowpath)
        /*0014*/ 	.word	0x00000000


	//----- nvinfo : EIATTR_FRAME_SIZE
	.align		4
.L_3:
        /*0018*/ 	.byte	0x04, 0x11
        /*001a*/ 	.short	(.L_5 - .L_4)
	.align		4
.L_4:
        /*001c*/ 	.word	index@(_Z3sumPf)
        /*0020*/ 	.word	0x00000000


	//----- nvinfo : EIATTR_MIN_STACK_SIZE
	.align		4
.L_5:
        /*0024*/ 	.byte	0x04, 0x12
        /*0026*/ 	.short	(.L_7 - .L_6)
	.align		4
.L_6:
        /*0028*/ 	.word	index@(_Z3sumPf)
        /*002c*/ 	.word	0x00000000
.L_7:


//--------------------- .nv.compat                --------------------------
	.section	.nv.compat,"",@"SHT_CUDA_COMPAT_INFO"
	.align	4
        /*0000*/ 	.byte	0x02, 0x09, 0x00, 0x00, 0x02, 0x02, 0x01, 0x00, 0x02, 0x05, 0x05, 0x00, 0x03, 0x07, 0x01, 0x01
        /*0010*/ 	.byte	0x02, 0x03, 0x00, 0x00, 0x02, 0x06, 0x01, 0x00, 0x04, 0x0b, 0x08, 0x00, 0x01, 0x00, 0x00, 0x00
        /*0020*/ 	.byte	0x00, 0x00, 0x00, 0x00


//--------------------- .nv.info._Z3sumPf         --------------------------
	.section	.nv.info._Z3sumPf,"",@"SHT_CUDA_INFO"
	.sectionflags	@""
	.align	4


	//----- nvinfo : EIATTR_CUDA_API_VERSION
	.align		4
        /*0000*/ 	.byte	0x04, 0x37
        /*0002*/ 	.short	(.L_9 - .L_8)
.L_8:
        /*0004*/ 	.word	0x00000082


	//----- nvinfo : EIATTR_KPARAM_INFO
	.align		4
.L_9:
        /*0008*/ 	.byte	0x04, 0x17
        /*000a*/ 	.short	(.L_11 - .L_10)
.L_10:
        /*000c*/ 	.word	0x00000000
        /*0010*/ 	.short	0x0000
        /*0012*/ 	.short	0x0000
        /*0014*/ 	.byte	0x00, 0xf5, 0x21, 0x00


	//----- nvinfo : EIATTR_SPARSE_MMA_MASK
	.align		4
.L_11:
        /*0018*/ 	.byte	0x03, 0x50
        /*001a*/ 	.short	0x0000


	//----- nvinfo : EIATTR_MAXREG_COUNT
	.align		4
        /*001c*/ 	.byte	0x03, 0x1b
        /*001e*/ 	.short	0x00ff


	//----- nvinfo : EIATTR_MERCURY_ISA_VERSION
	.align		4
        /*0020*/ 	.byte	0x03, 0x5f
        /*0022*/ 	.short	0x0101


	//----- nvinfo : EIATTR_VRC_CTA_INIT_COUNT
	.align		4
        /*0024*/ 	.byte	0x02, 0x4a
	.zero		1
	.zero		1


	//----- nvinfo : EIATTR_EXIT_INSTR_OFFSETS
	.align		4
        /*0028*/ 	.byte	0x04, 0x1c
        /*002a*/ 	.short	(.L_13 - .L_12)


	//   ....[0]....
.L_12:
        /*002c*/ 	.word	0x00000270


	//----- nvinfo : EIATTR_CRS_STACK_SIZE
	.align		4
.L_13:
        /*0030*/ 	.byte	0x04, 0x1e
        /*0032*/ 	.short	(.L_15 - .L_14)
.L_14:
        /*0034*/ 	.word	0x00000000


	//----- nvinfo : EIATTR_CBANK_PARAM_SIZE
	.align		4
.L_15:
        /*0038*/ 	.byte	0x03, 0x19
        /*003a*/ 	.short	0x0008


	//----- nvinfo : EIATTR_PARAM_CBANK
	.align		4
        /*003c*/ 	.byte	0x04, 0x0a
        /*003e*/ 	.short	(.L_17 - .L_16)
	.align		4
.L_16:
        /*0040*/ 	.word	index@(.nv.constant0._Z3sumPf)
        /*0044*/ 	.short	0x0380
        /*0046*/ 	.short	0x0008


	//----- nvinfo : EIATTR_SW_WAR
	.align		4
.L_17:
        /*0048*/ 	.byte	0x04, 0x36
        /*004a*/ 	.short	(.L_19 - .L_18)
.L_18:
        /*004c*/ 	.word	0x00000008
.L_19:


//--------------------- .nv.callgraph             --------------------------
	.section	.nv.callgraph,"",@"SHT_CUDA_CALLGRAPH"
	.align	4
	.sectionentsize	8
	.align		4
        /*0000*/ 	.word	0x00000000
	.align		4
        /*0004*/ 	.word	0xffffffff
	.align		4
        /*0008*/ 	.word	0x00000000
	.align		4
        /*000c*/ 	.word	0xfffffffe
	.align		4
        /*0010*/ 	.word	0x00000000
	.align		4
        /*0014*/ 	.word	0xfffffffd
	.align		4
        /*0018*/ 	.word	0x00000000
	.align		4
        /*001c*/ 	.word	0xfffffffc


//--------------------- .text._Z3sumPf            --------------------------
	.section	.text._Z3sumPf,"ax",@progbits
	.align	128
        .global         _Z3sumPf
        .type           _Z3sumPf,@function
        .size           _Z3sumPf,(.L_x_13 - _Z3sumPf)
        .other          _Z3sumPf,@"STO_CUDA_ENTRY STV_DEFAULT"
_Z3sumPf:
.text._Z3sumPf:
[----:B------:R-:W-:Y:S01]  /*0000*/  LDC R1, c[0x0][0x37c] ;  /* 0x0000df00ff017b82 */ /* 0x000fe20000000800 */
[----:B------:R-:W0:Y:S07]  /*0010*/  S2R R10, SR_TID.X ;  /* 0x00000000000a7919 */ /* 0x000e2e0000002100 */
[----:B------:R-:W1:Y:S01]  /*0020*/  LDC.64 R6, c[0x0][0x380] ;  /* 0x0000e000ff067b82 */ /* 0x000e620000000a00 */
[----:B------:R-:W-:Y:S01]  /*0030*/  IMAD.MOV.U32 R9, RZ, RZ, 0x1 ;  /* 0x00000001ff097424 */ /* 0x000fe200078e00ff */
[----:B------:R-:W2:Y:S01]  /*0040*/  LDCU.64 UR6, c[0x0][0x358] ;  /* 0x00006b00ff0677ac */ /* 0x000ea20008000a00 */
[----:B------:R-:W3:Y:S02]  /*0050*/  LDCU UR4, c[0x0][0x360] ;  /* 0x00006c00ff0477ac */ /* 0x000ee40008000800 */
[----:B0-23--:R-:W-:-:S07]  /*0060*/  IMAD.SHL.U32 R0, R10, 0x2, RZ ;  /* 0x000000020a007824 */ /* 0x00dfce00078e00ff */
.L_x_2:
[----:B------:R-:W-:Y:S01]  /*0070*/  ISETP.GE.U32.AND P0, PT, R10, UR4, PT ;  /* 0x000000040a007c0c */ /* 0x000fe2000bf06070 */
[----:B------:R-:W-:-:S12]  /*0080*/  BSSY.RECONVERGENT B0, `(.L_x_0) ;  /* 0x0000009000007945 */ /* 0x000fd80003800200 */
[----:B0-----:R-:W-:Y:S05]  /*0090*/  @P0 BRA `(.L_x_1) ;  /* 0x00000000001c0947 */ /* 0x001fea0003800000 */
[----:B------:R-:W-:-:S04]  /*00a0*/  IMAD R3, R0, R9, RZ ;  /* 0x0000000900037224 */ /* 0x000fc800078e02ff */
[----:B-1----:R-:W-:-:S05]  /*00b0*/  IMAD.WIDE R2, R3, 0x4, R6 ;  /* 0x0000000403027825 */ /* 0x002fca00078e0206 */
[----:B------:R-:W2:Y:S01]  /*00c0*/  LDG.E R8, desc[UR6][R2.64] ;  /* 0x0000000602087981 */ /* 0x000ea2000c1e1900 */
[----:B------:R-:W-:-:S06]  /*00d0*/  IMAD.WIDE R4, R9, 0x4, R2 ;  /* 0x0000000409047825 */ /* 0x000fcc00078e0202 */
[----:B------:R-:W2:Y:S02]  /*00e0*/  LDG.E R5, desc[UR6][R4.64] ;  /* 0x0000000604057981 */ /* 0x000ea4000c1e1900 */
[----:B--2---:R-:W-:-:S05]  /*00f0*/  FADD R11, R8, R5 ;  /* 0x00000005080b7221 */ /* 0x004fca0000000000 */
[----:B------:R0:W-:Y:S02]  /*0100*/  STG.E desc[UR6][R2.64], R11 ;  /* 0x0000000b02007986 */ /* 0x0001e4000c101906 */
.L_x_1:
[----:B------:R-:W-:Y:S05]  /*0110*/  BSYNC.RECONVERGENT B0 ;  /* 0x0000000000007941 */ /* 0x000fea0003800200 */
.L_x_0:
[----:B------:R-:W-:Y:S01]  /*0120*/  UISETP.GT.U32.AND UP0, UPT, UR4, 0x1, UPT ;  /* 0x000000010400788c */ /* 0x000fe2000bf04070 */
[----:B------:R-:W-:Y:S01]  /*0130*/  IMAD.SHL.U32 R9, R9, 0x2, RZ ;  /* 0x0000000209097824 */ /* 0x000fe200078e00ff */
[----:B------:R-:W-:-:S07]  /*0140*/  USHF.R.U32.HI UR5, URZ, 0x1, UR4 ;  /* 0x00000001ff057899 */ /* 0x000fce0008011604 */
[----:B------:R-:W-:Y:S01]  /*0150*/  UMOV UR4, UR5 ;  /* 0x0000000500047c82 */ /* 0x000fe20008000000 */
[----:B------:R-:W-:Y:S05]  /*0160*/  BRA.U UP0, `(.L_x_2) ;  /* 0xfffffffd00c07547 */ /* 0x000fea000b83ffff */
[----:B0-----:R-:W0:Y:S02]  /*0170*/  LDC.64 R2, c[0x0][0x380] ;  /* 0x0000e000ff027b82 */ /* 0x001e240000000a00 */
[----:B0-----:R-:W2:Y:S01]  /*0180*/  LDG.E R0, desc[UR6][R2.64] ;  /* 0x0000000602007981 */ /* 0x001ea2000c1e1900 */
[----:B------:R-:W-:Y:S02]  /*0190*/  IMAD.MOV.U32 R5, RZ, RZ, 0x3dcccccd ;  /* 0x3dcccccdff057424 */ /* 0x000fe400078e00ff */
[----:B------:R-:W-:-:S04]  /*01a0*/  IMAD.MOV.U32 R4, RZ, RZ, 0x41200000 ;  /* 0x41200000ff047424 */ /* 0x000fc800078e00ff */
[----:B------:R-:W-:-:S04]  /*01b0*/  FFMA R4, R5, -R4, 1 ;  /* 0x3f80000005047423 */ /* 0x000fc80000000804 */
[----:B------:R-:W-:Y:S01]  /*01c0*/  FFMA R5, R4, R5, 0.10000000149011611938 ;  /* 0x3dcccccd04057423 */ /* 0x000fe20000000005 */
[----:B--2---:R-:W0:Y:S03]  /*01d0*/  FCHK P0, R0, 10 ;  /* 0x4120000000007902 */ /* 0x004e260000000000 */
[----:B------:R-:W-:-:S04]  /*01e0*/  FFMA R4, R0, R5, RZ ;  /* 0x0000000500047223 */ /* 0x000fc800000000ff */
[----:B-1----:R-:W-:-:S04]  /*01f0*/  FFMA R6, R4, -10, R0 ;  /* 0xc120000004067823 */ /* 0x002fc80000000000 */
[----:B------:R-:W-:Y:S01]  /*0200*/  FFMA R5, R5, R6, R4 ;  /* 0x0000000605057223 */ /* 0x000fe20000000004 */
[----:B0-----:R-:W-:Y:S06]  /*0210*/  @!P0 BRA `(.L_x_3) ;  /* 0x00000000000c8947 */ /* 0x001fec0003800000 */
[----:B------:R-:W-:-:S07]  /*0220*/  MOV R2, 0x240 ;  /* 0x0000024000027802 */ /* 0x000fce0000000f00 */
[----:B------:R-:W-:Y:S05]  /*0230*/  CALL.REL.NOINC `($__internal_0_$__cuda_sm3x_div_rn_noftz_f32_slowpath) ;  /* 0x0000000000107944 */ /* 0x000fea0003c00000 */
[----:B------:R-:W-:-:S07]  /*0240*/  IMAD.MOV.U32 R5, RZ, RZ, R4 ;  /* 0x000000ffff057224 */ /* 0x000fce00078e0004 */
.L_x_3:
[----:B------:R-:W0:Y:S02]  /*0250*/  LDC.64 R2, c[0x0][0x380] ;  /* 0x0000e000ff027b82 */ /* 0x000e240000000a00 */
[----:B0-----:R-:W-:Y:S01]  /*0260*/  STG.E desc[UR6][R2.64], R5 ;  /* 0x0000000502007986 */ /* 0x001fe2000c101906 */
[----:B------:R-:W-:Y:S05]  /*0270*/  EXIT ;  /* 0x000000000000794d */ /* 0x000fea0003800000 */
        .weak           $__internal_0_$__cuda_sm3x_div_rn_noftz_f32_slowpath
        .type           $__internal_0_$__cuda_sm3x_div_rn_noftz_f32_slowpath,@function
        .size           $__internal_0_$__cuda_sm3x_div_rn_noftz_f32_slowpath,(.L_x_13 - $__internal_0_$__cuda_sm3x_div_rn_noftz_f32_slowpath)
$__internal_0_$__cuda_sm3x_div_rn_noftz_f32_slowpath:
[--C-:B------:R-:W-:Y:S01]  /*0280*/  SHF.R.U32.HI R3, RZ, 0x17, R0.reuse ;  /* 0x00000017ff037819 */ /* 0x100fe20000011600 */
[----:B------:R-:W-:-:S03]  /*0290*/  IMAD.MOV.U32 R4, RZ, RZ, R0 ;  /* 0x000000ffff047224 */ /* 0x000fc600078e0000 */
[----:B------:R-:W-:-:S04]  /*02a0*/  LOP3.LUT R3, R3, 0xff, RZ, 0xc0, !PT ;  /* 0x000000ff03037812 */ /* 0x000fc800078ec0ff */
[----:B------:R-:W-:-:S04]  /*02b0*/  IADD3 R6, PT, PT, R3, -0x1, RZ ;  /* 0xffffffff03067810 */ /* 0x000fc80007ffe0ff */
[----:B------:R-:W-:-:S13]  /*02c0*/  ISETP.GT.U32.OR P0, PT, R6, 0xfd, !PT ;  /* 0x000000fd0600780c */ /* 0x000fda0007f04470 */
[----:B------:R-:W-:Y:S01]  /*02d0*/  @!P0 IMAD.MOV.U32 R5, RZ, RZ, RZ ;  /* 0x000000ffff058224 */ /* 0x000fe200078e00ff */
[----:B------:R-:W-:Y:S06]  /*02e0*/  @!P0 BRA `(.L_x_4) ;  /* 0x00000000003c8947 */ /* 0x000fec0003800000 */
[----:B------:R-:W-:-:S13]  /*02f0*/  FSETP.GTU.FTZ.AND P0, PT, |R0|, +INF , PT ;  /* 0x7f8000000000780b */ /* 0x000fda0003f1c200 */
[----:B------:R-:W-:Y:S05]  /*0300*/  @P0 BRA `(.L_x_5) ;  /* 0x0000000400280947 */ /* 0x000fea0003800000 */
[----:B------:R-:W-:-:S05]  /*0310*/  IMAD.MOV.U32 R5, RZ, RZ, 0x41200000 ;  /* 0x41200000ff057424 */ /* 0x000fca00078e00ff */
[----:B------:R-:W-:-:S13]  /*0320*/  LOP3.LUT P0, RZ, R5, 0x7fffffff, R4, 0xc8, !PT ;  /* 0x7fffffff05ff7812 */ /* 0x000fda000780c804 */
[----:B------:R-:W-:Y:S05]  /*0330*/  @!P0 BRA `(.L_x_6) ;  /* 0x0000000400148947 */ /* 0x000fea0003800000 */
[----:B------:R-:W-:-:S13]  /*0340*/  LOP3.LUT P0, RZ, R4, 0x7fffffff, RZ, 0xc0, !PT ;  /* 0x7fffffff04ff7812 */ /* 0x000fda000780c0ff */
[----:B------:R-:W-:Y:S05]  /*0350*/  @!P0 BRA `(.L_x_7) ;  /* 0x0000000400048947 */ /* 0x000fea0003800000 */
[----:B------:R-:W-:Y:S02]  /*0360*/  FSETP.NEU.FTZ.AND P0, PT, |R0|, +INF , PT ;  /* 0x7f8000000000780b */ /* 0x000fe40003f1d200 */
[----:B------:R-:W-:-:S04]  /*0370*/  LOP3.LUT P1, RZ, R5, 0x7fffffff, RZ, 0xc0, !PT ;  /* 0x7fffffff05ff7812 */ /* 0x000fc8000782c0ff */
[----:B------:R-:W-:-:S13]  /*0380*/  PLOP3.LUT P0, PT, P0, P1, PT, 0x2f, 0xf2 ;  /* 0x0000000000f2781c */ /* 0x000fda0000702577 */
[----:B------:R-:W-:Y:S05]  /*0390*/  @P0 BRA `(.L_x_8) ;  /* 0x0000000000e80947 */ /* 0x000fea0003800000 */
[----:B------:R-:W-:-:S13]  /*03a0*/  ISETP.GE.AND P0, PT, R6, RZ, PT ;  /* 0x000000ff0600720c */ /* 0x000fda0003f06270 */
[----:B------:R-:W-:Y:S02]  /*03b0*/  @P0 IMAD.MOV.U32 R5, RZ, RZ, RZ ;  /* 0x000000ffff050224 */ /* 0x000fe400078e00ff */
[----:B------:R-:W-:Y:S01]  /*03c0*/  @!P0 FFMA R4, R0, 1.84467440737095516160e+19, RZ ;  /* 0x5f80000000048823 */ /* 0x000fe200000000ff */
[----:B------:R-:W-:-:S07]  /*03d0*/  @!P0 MOV R5, 0xffffffc0 ;  /* 0xffffffc000058802 */ /* 0x000fce0000000f00 */
.L_x_4:
[----:B------:R-:W-:Y:S01]  /*03e0*/  UMOV UR4, 0x41200000 ;  /* 0x4120000000047882 */ /* 0x000fe20000000000 */
[----:B------:R-:W-:Y:S01]  /*03f0*/  VIADD R3, R3, 0xffffff81 ;  /* 0xffffff8103037836 */ /* 0x000fe20000000000 */
[----:B------:R-:W-:-:S03]  /*0400*/  UIADD3 UR4, UPT, UPT, UR4, -0x1800000, URZ ;  /* 0xfe80000004047890 */ /* 0x000fc6000fffe0ff */
[----:B------:R-:W-:Y:S01]  /*0410*/  IMAD R0, R3, -0x800000, R4 ;  /* 0xff80000003007824 */ /* 0x000fe200078e0204 */
[----:B------:R-:W-:Y:S02]  /*0420*/  IADD3 R5, PT, PT, R5, -0x3, R3 ;  /* 0xfffffffd05057810 */ /* 0x000fe40007ffe003 */
[----:B------:R-:W-:-:S03]  /*0430*/  FADD.FTZ R7, -RZ, -UR4 ;  /* 0x80000004ff077e21 */ /* 0x000fc60008010100 */
[----:B------:R-:W0:Y:S02]  /*0440*/  MUFU.RCP R6, UR4 ;  /* 0x0000000400067d08 */ /* 0x000e240008001000 */
[----:B0-----:R-:W-:-:S04]  /*0450*/  FFMA R9, R6, R7, 1 ;  /* 0x3f80000006097423 */ /* 0x001fc80000000007 */
[----:B------:R-:W-:-:S04]  /*0460*/  FFMA R9, R6, R9, R6 ;  /* 0x0000000906097223 */ /* 0x000fc80000000006 */
[----:B------:R-:W-:-:S04]  /*0470*/  FFMA R4, R0, R9, RZ ;  /* 0x0000000900047223 */ /* 0x000fc800000000ff */
[----:B------:R-:W-:-:S04]  /*0480*/  FFMA R6, R7, R4, R0 ;  /* 0x0000000407067223 */ /* 0x000fc80000000000 */
[----:B------:R-:W-:-:S04]  /*0490*/  FFMA R6, R9, R6, R4 ;  /* 0x0000000609067223 */ /* 0x000fc80000000004 */
[----:B------:R-:W-:-:S04]  /*04a0*/  FFMA R7, R7, R6, R0 ;  /* 0x0000000607077223 */ /* 0x000fc80000000000 */
[----:B------:R-:W-:-:S05]  /*04b0*/  FFMA R4, R9, R7, R6 ;  /* 0x0000000709047223 */ /* 0x000fca0000000006 */
[----:B------:R-:W-:-:S04]  /*04c0*/  SHF.R.U32.HI R0, RZ, 0x17, R4 ;  /* 0x00000017ff007819 */ /* 0x000fc80000011604 */
[----:B------:R-:W-:-:S05]  /*04d0*/  LOP3.LUT R0, R0, 0xff, RZ, 0xc0, !PT ;  /* 0x000000ff00007812 */ /* 0x000fca00078ec0ff */
[----:B------:R-:W-:-:S04]  /*04e0*/  IMAD.IADD R8, R0, 0x1, R5 ;  /* 0x0000000100087824 */ /* 0x000fc800078e0205 */
[----:B------:R-:W-:-:S05]  /*04f0*/  VIADD R0, R8, 0xffffffff ;  /* 0xffffffff08007836 */ /* 0x000fca0000000000 */
[----:B------:R-:W-:-:S13]  /*0500*/  ISETP.GE.U32.AND P0, PT, R0, 0xfe, PT ;  /* 0x000000fe0000780c */ /* 0x000fda0003f06070 */
[----:B------:R-:W-:Y:S05]  /*0510*/  @!P0 BRA `(.L_x_9) ;  /* 0x0000000000808947 */ /* 0x000fea0003800000 */
[----:B------:R-:W-:-:S13]  /*0520*/  ISETP.GT.AND P0, PT, R8, 0xfe, PT ;  /* 0x000000fe0800780c */ /* 0x000fda0003f04270 */
[----:B------:R-:W-:Y:S05]  /*0530*/  @P0 BRA `(.L_x_10) ;  /* 0x00000000006c0947 */ /* 0x000fea0003800000 */
[----:B------:R-:W-:-:S13]  /*0540*/  ISETP.GE.AND P0, PT, R8, 0x1, PT ;  /* 0x000000010800780c */ /* 0x000fda0003f06270 */
[----:B------:R-:W-:Y:S05]  /*0550*/  @P0 BRA `(.L_x_11) ;  /* 0x0000000000980947 */ /* 0x000fea0003800000 */
[----:B------:R-:W-:Y:S02]  /*0560*/  ISETP.GE.AND P0, PT, R8, -0x18, PT ;  /* 0xffffffe80800780c */ /* 0x000fe40003f06270 */
[----:B------:R-:W-:-:S11]  /*0570*/  LOP3.LUT R4, R4, 0x80000000, RZ, 0xc0, !PT ;  /* 0x8000000004047812 */ /* 0x000fd600078ec0ff */
[----:B------:R-:W-:Y:S05]  /*0580*/  @!P0 BRA `(.L_x_11) ;  /* 0x00000000008c8947 */ /* 0x000fea0003800000 */
[CCC-:B------:R-:W-:Y:S01]  /*0590*/  FFMA.RZ R0, R9.reuse, R7.reuse, R6.reuse ;  /* 0x0000000709007223 */ /* 0x1c0fe2000000c006 */
[C---:B------:R-:W-:Y:S02]  /*05a0*/  ISETP.NE.AND P2, PT, R8.reuse, RZ, PT ;  /* 0x000000ff0800720c */ /* 0x040fe40003f45270 */
[----:B------:R-:W-:Y:S02]  /*05b0*/  ISETP.NE.AND P1, PT, R8, RZ, PT ;  /* 0x000000ff0800720c */ /* 0x000fe40003f25270 */
[----:B------:R-:W-:Y:S01]  /*05c0*/  LOP3.LUT R3, R0, 0x7fffff, RZ, 0xc0, !PT ;  /* 0x007fffff00037812 */ /* 0x000fe200078ec0ff */
[CCC-:B------:R-:W-:Y:S01]  /*05d0*/  FFMA.RP R0, R9.reuse, R7.reuse, R6.reuse ;  /* 0x0000000709007223 */ /* 0x1c0fe20000008006 */
[----:B------:R-:W-:Y:S01]  /*05e0*/  FFMA.RM R9, R9, R7, R6 ;  /* 0x0000000709097223 */ /* 0x000fe20000004006 */
[C---:B------:R-:W-:Y:S01]  /*05f0*/  VIADD R6, R8.reuse, 0x20 ;  /* 0x0000002008067836 */ /* 0x040fe20000000000 */
[----:B------:R-:W-:Y:S02]  /*0600*/  LOP3.LUT R3, R3, 0x800000, RZ, 0xfc, !PT ;  /* 0x0080000003037812 */ /* 0x000fe400078efcff */
[----:B------:R-:W-:-:S02]  /*0610*/  IADD3 R5, PT, PT, -R8, RZ, RZ ;  /* 0x000000ff08057210 */ /* 0x000fc40007ffe1ff */
[----:B------:R-:W-:Y:S02]  /*0620*/  SHF.L.U32 R6, R3, R6, RZ ;  /* 0x0000000603067219 */ /* 0x000fe400000006ff */
[----:B------:R-:W-:Y:S02]  /*0630*/  FSETP.NEU.FTZ.AND P0, PT, R0, R9, PT ;  /* 0x000000090000720b */ /* 0x000fe40003f1d000 */
[----:B------:R-:W-:Y:S02]  /*0640*/  SEL R0, R5, RZ, P2 ;  /* 0x000000ff05007207 */ /* 0x000fe40001000000 */
[----:B------:R-:W-:Y:S02]  /*0650*/  ISETP.NE.AND P1, PT, R6, RZ, P1 ;  /* 0x000000ff0600720c */ /* 0x000fe40000f25270 */
[----:B------:R-:W-:Y:S02]  /*0660*/  SHF.R.U32.HI R0, RZ, R0, R3 ;  /* 0x00000000ff007219 */ /* 0x000fe40000011603 */
[----:B------:R-:W-:-:S02]  /*0670*/  PLOP3.LUT P0, PT, P0, P1, PT, 0xf8, 0x8f ;  /* 0x00000000008f781c */ /* 0x000fc40000703f70 */
[----:B------:R-:W-:Y:S02]  /*0680*/  SHF.R.U32.HI R6, RZ, 0x1, R0 ;  /* 0x00000001ff067819 */ /* 0x000fe40000011600 */
[----:B------:R-:W-:-:S04]  /*0690*/  SEL R3, RZ, 0x1, !P0 ;  /* 0x00000001ff037807 */ /* 0x000fc80004000000 */
[----:B------:R-:W-:-:S04]  /*06a0*/  LOP3.LUT R3, R3, 0x1, R6, 0xf8, !PT ;  /* 0x0000000103037812 */ /* 0x000fc800078ef806 */
[----:B------:R-:W-:-:S05]  /*06b0*/  LOP3.LUT R3, R3, R0, RZ, 0xc0, !PT ;  /* 0x0000000003037212 */ /* 0x000fca00078ec0ff */
[----:B------:R-:W-:-:S05]  /*06c0*/  IMAD.IADD R3, R6, 0x1, R3 ;  /* 0x0000000106037824 */ /* 0x000fca00078e0203 */
[----:B------:R-:W-:Y:S01]  /*06d0*/  LOP3.LUT R4, R3, R4, RZ, 0xfc, !PT ;  /* 0x0000000403047212 */ /* 0x000fe200078efcff */
[----:B------:R-:W-:Y:S06]  /*06e0*/  BRA `(.L_x_11) ;  /* 0x0000000000347947 */ /* 0x000fec0003800000 */
.L_x_10:
[----:B------:R-:W-:-:S04]  /*06f0*/  LOP3.LUT R4, R4, 0x80000000, RZ, 0xc0, !PT ;  /* 0x8000000004047812 */ /* 0x000fc800078ec0ff */
[----:B------:R-:W-:Y:S01]  /*0700*/  LOP3.LUT R4, R4, 0x7f800000, RZ, 0xfc, !PT ;  /* 0x7f80000004047812 */ /* 0x000fe200078efcff */
[----:B------:R-:W-:Y:S06]  /*0710*/  BRA `(.L_x_11) ;  /* 0x0000000000287947 */ /* 0x000fec0003800000 */
.L_x_9:
[----:B------:R-:W-:Y:S01]  /*0720*/  IMAD R4, R5, 0x800000, R4 ;  /* 0x0080000005047824 */ /* 0x000fe200078e0204 */
[----:B------:R-:W-:Y:S06]  /*0730*/  BRA `(.L_x_11) ;  /* 0x0000000000207947 */ /* 0x000fec0003800000 */
.L_x_8:
[----:B------:R-:W-:-:S04]  /*0740*/  LOP3.LUT R4, R5, 0x80000000, R4, 0x48, !PT ;  /* 0x8000000005047812 */ /* 0x000fc800078e4804 */
[----:B------:R-:W-:Y:S01]  /*0750*/  LOP3.LUT R4, R4, 0x7f800000, RZ, 0xfc, !PT ;  /* 0x7f80000004047812 */ /* 0x000fe200078efcff */
[----:B------:R-:W-:Y:S06]  /*0760*/  BRA `(.L_x_11) ;  /* 0x0000000000147947 */ /* 0x000fec0003800000 */
.L_x_7:
[----:B------:R-:W-:Y:S01]  /*0770*/  LOP3.LUT R4, R5, 0x80000000, R4, 0x48, !PT ;  /* 0x8000000005047812 */ /* 0x000fe200078e4804 */
[----:B------:R-:W-:Y:S06]  /*0780*/  BRA `(.L_x_11) ;  /* 0x00000000000c7947 */ /* 0x000fec0003800000 */
.L_x_6:
[----:B------:R-:W0:Y:S01]  /*0790*/  MUFU.RSQ R4, -QNAN ;  /* 0xffc0000000047908 */ /* 0x000e220000001400 */
[----:B------:R-:W-:Y:S05]  /*07a0*/  BRA `(.L_x_11) ;  /* 0x0000000000047947 */ /* 0x000fea0003800000 */
.L_x_5:
[----:B------:R-:W-:-:S07]  /*07b0*/  FADD.FTZ R4, R0, 10 ;  /* 0x4120000000047421 */ /* 0x000fce0000010000 */
.L_x_11:
[----:B------:R-:W-:-:S04]  /*07c0*/  IMAD.MOV.U32 R3, RZ, RZ, 0x0 ;  /* 0x00000000ff037424 */ /* 0x000fc800078e00ff */
[----:B0-----:R-:W-:Y:S05]  /*07d0*/  RET.REL.NODEC R2 `(_Z3sumPf) ;  /* 0xfffffff802087950 */ /* 0x001fea0003c3ffff */
.L_x_12:
[----:B------:R-:W-:-:S00]  /*07e0*/  BRA `(.L_x_12) ;  /* 0xfffffffc00fc7947 */ /* 0x000fc0000383ffff */
[----:B------:R-:W-:-:S00]  /*07f0*/  NOP ;  /* 0x0000000000007918 */ /* 0x000fc00000000000 */
        /* <DEDUP_REMOVED lines=8> */
.L_x_13:


//--------------------- .nv.shared.reserved.0     --------------------------
	.section	.nv.shared.reserved.0,"aw",@nobits
	.weak		__nv_reservedSMEM_offset_0_alias
	.size		__nv_reservedSMEM_offset_0_alias, 0, 64
	.other		__nv_reservedSMEM_offset_0_alias,@"STO_CUDA_RESERVED_SHARED STV_DEFAULT"
__nv_reservedSMEM_offset_0_alias:
	.zero		0
	.zero		64


//--------------------- .nv.constant0._Z3sumPf    --------------------------
	.section	.nv.constant0._Z3sumPf,"a",@progbits
	.sectionflags	@""
	.align	4
.nv.constant0._Z3sumPf:
	.zero		904


//--------------------- SYMBOLS --------------------------

	.type		.nv.reservedSmem.offset0,@object
	.size		.nv.reservedSmem.offset0,0x4
